	.headerflags	@"EF_CUDA_TEXMODE_UNIFIED EF_CUDA_64BIT_ADDRESS EF_CUDA_ACCELERATORS EF_CUDA_SM90 EF_CUDA_VIRTUAL_SM(EF_CUDA_SM90)"
	.elftype	@"ET_EXEC"


//--------------------- .nv.info                  --------------------------
	.section	.nv.info,"",@"SHT_CUDA_INFO"
	.align	4


	//----- nvinfo : EIATTR_REGCOUNT
	.align		4
        /*0000*/ 	.byte	0x04, 0x2f
        /*0002*/ 	.short	(.L_1 - .L_0)
	.align		4
.L_0:
        /*0004*/ 	.word	index@(triton_poi_fused_add_native_layer_norm_7)
        /*0008*/ 	.word	0x00000018


	//----- nvinfo : EIATTR_MIN_STACK_SIZE
	.align		4
.L_1:
        /*000c*/ 	.byte	0x04, 0x12
        /*000e*/ 	.short	(.L_3 - .L_2)
	.align		4
.L_2:
        /*0010*/ 	.word	index@(triton_poi_fused_add_native_layer_norm_7)
        /*0014*/ 	.word	0x00000000


	//----- nvinfo : EIATTR_FRAME_SIZE
	.align		4
.L_3:
        /*0018*/ 	.byte	0x04, 0x11
        /*001a*/ 	.short	(.L_5 - .L_4)
	.align		4
.L_4:
        /*001c*/ 	.word	index@(triton_poi_fused_add_native_layer_norm_7)
        /*0020*/ 	.word	0x00000000


	//----- nvinfo : EIATTR_MIN_STACK_SIZE
	.align		4
.L_5:
        /*0024*/ 	.byte	0x04, 0x12
        /*0026*/ 	.short	(.L_7 - .L_6)
	.align		4
.L_6:
        /*0028*/ 	.word	index@(triton_poi_fused_add_native_layer_norm_7)
        /*002c*/ 	.word	0x00000000
.L_7:


//--------------------- .nv.info.triton_poi_fused_add_native_layer_norm_7 --------------------------
	.section	.nv.info.triton_poi_fused_add_native_layer_norm_7,"",@"SHT_CUDA_INFO"
	.sectionflags	@""
	.align	4


	//----- nvinfo : EIATTR_CUDA_API_VERSION
	.align		4
        /*0000*/ 	.byte	0x04, 0x37
        /*0002*/ 	.short	(.L_9 - .L_8)
.L_8:
        /*0004*/ 	.word	0x0000007c


	//----- nvinfo : EIATTR_KPARAM_INFO
	.align		4
.L_9:
        /*0008*/ 	.byte	0x04, 0x17
        /*000a*/ 	.short	(.L_11 - .L_10)
.L_10:
        /*000c*/ 	.word	0x00000000
        /*0010*/ 	.short	0x0004
        /*0012*/ 	.short	0x0020
        /*0014*/ 	.byte	0x00, 0xf0, 0x11, 0x00


	//----- nvinfo : EIATTR_KPARAM_INFO
	.align		4
.L_11:
        /*0018*/ 	.byte	0x04, 0x17
        /*001a*/ 	.short	(.L_13 - .L_12)
.L_12:
        /*001c*/ 	.word	0x00000000
        /*0020*/ 	.short	0x0003
        /*0022*/ 	.short	0x0018
        /*0024*/ 	.byte	0x00, 0xf4, 0x21, 0x00


	//----- nvinfo : EIATTR_KPARAM_INFO
	.align		4
.L_13:
        /*0028*/ 	.byte	0x04, 0x17
        /*002a*/ 	.short	(.L_15 - .L_14)
.L_14:
        /*002c*/ 	.word	0x00000000
        /*0030*/ 	.short	0x0002
        /*0032*/ 	.short	0x0010
        /*0034*/ 	.byte	0x00, 0xf4, 0x21, 0x00


	//----- nvinfo : EIATTR_KPARAM_INFO
	.align		4
.L_15:
        /*0038*/ 	.byte	0x04, 0x17
        /*003a*/ 	.short	(.L_17 - .L_16)
.L_16:
        /*003c*/ 	.word	0x00000000
        /*0040*/ 	.short	0x0001
        /*0042*/ 	.short	0x0008
        /*0044*/ 	.byte	0x00, 0xf4, 0x21, 0x00


	//----- nvinfo : EIATTR_KPARAM_INFO
	.align		4
.L_17:
        /*0048*/ 	.byte	0x04, 0x17
        /*004a*/ 	.short	(.L_19 - .L_18)
.L_18:
        /*004c*/ 	.word	0x00000000
        /*0050*/ 	.short	0x0000
        /*0052*/ 	.short	0x0000
        /*0054*/ 	.byte	0x00, 0xf4, 0x21, 0x00


	//----- nvinfo : EIATTR_SPARSE_MMA_MASK
	.align		4
.L_19:
        /*0058*/ 	.byte	0x03, 0x50
        /*005a*/ 	.short	0x0000


	//----- nvinfo : EIATTR_MAXREG_COUNT
	.align		4
        /*005c*/ 	.byte	0x03, 0x1b
        /*005e*/ 	.short	0x00ff


	//----- nvinfo : EIATTR_EXIT_INSTR_OFFSETS
	.align		4
        /*0060*/ 	.byte	0x04, 0x1c
        /*0062*/ 	.short	(.L_21 - .L_20)


	//   ....[0]....
.L_20:
        /*0064*/ 	.word	0x000004a0


	//   ....[1]....
        /*0068*/ 	.word	0x000004e0


	//----- nvinfo : EIATTR_REQNTID
	.align		4
.L_21:
        /*006c*/ 	.byte	0x04, 0x10
        /*006e*/ 	.short	(.L_23 - .L_22)
.L_22:
        /*0070*/ 	.word	0x00000020
        /*0074*/ 	.word	0x00000001
        /*0078*/ 	.word	0x00000001


	//----- nvinfo : EIATTR_CBANK_PARAM_SIZE
	.align		4
.L_23:
        /*007c*/ 	.byte	0x03, 0x19
        /*007e*/ 	.short	0x0024


	//----- nvinfo : EIATTR_PARAM_CBANK
	.align		4
        /*0080*/ 	.byte	0x04, 0x0a
        /*0082*/ 	.short	(.L_25 - .L_24)
	.align		4
.L_24:
        /*0084*/ 	.word	index@(.nv.constant0.triton_poi_fused_add_native_layer_norm_7)
        /*0088*/ 	.short	0x0210
        /*008a*/ 	.short	0x0024


	//----- nvinfo : EIATTR_SW_WAR
	.align		4
.L_25:
        /*008c*/ 	.byte	0x04, 0x36
        /*008e*/ 	.short	(.L_27 - .L_26)
.L_26:
        /*0090*/ 	.word	0x00000008
.L_27:


//--------------------- .nv.callgraph             --------------------------
	.section	.nv.callgraph,"",@"SHT_CUDA_CALLGRAPH"
	.align	4
	.sectionentsize	8
	.align		4
        /*0000*/ 	.word	0x00000000
	.align		4
        /*0004*/ 	.word	0xffffffff
	.align		4
        /*0008*/ 	.word	0x00000000
	.align		4
        /*000c*/ 	.word	0xfffffffe
	.align		4
        /*0010*/ 	.word	0x00000000
	.align		4
        /*0014*/ 	.word	0xfffffffd
	.align		4
        /*0018*/ 	.word	0x00000000
	.align		4
        /*001c*/ 	.word	0xfffffffc


//--------------------- .text.triton_poi_fused_add_native_layer_norm_7 --------------------------
	.section	.text.triton_poi_fused_add_native_layer_norm_7,"ax",@progbits
	.align	128
        .global         triton_poi_fused_add_native_layer_norm_7
        .type           triton_poi_fused_add_native_layer_norm_7,@function
        .size           triton_poi_fused_add_native_layer_norm_7,(.L_x_1 - triton_poi_fused_add_native_layer_norm_7)
        .other          triton_poi_fused_add_native_layer_norm_7,@"STO_CUDA_ENTRY STV_DEFAULT"
triton_poi_fused_add_native_layer_norm_7:
.text.triton_poi_fused_add_native_layer_norm_7:
[----:B------:R-:W0:Y:S01]  /*0000*/  LDC R1, c[0x0][0x28] ;  /* 0x00000a00ff017b82 */ /* 0x000e220000000800 */
[----:B------:R-:W1:Y:S07]  /*0010*/  S2R R0, SR_TID.X ;  /* 0x0000000000007919 */ /* 0x000e6e0000002100 */
[----:B------:R-:W2:Y:S01]  /*0020*/  LDC.64 R2, c[0x0][0x210] ;  /* 0x00008400ff027b82 */ /* 0x000ea20000000a00 */
[----:B------:R-:W-:Y:S02]  /*0030*/  CS2R R10, SRZ ;  /* 0x00000000000a7805 */ /* 0x000fe4000001ff00 */
[----:B------:R-:W-:Y:S01]  /*0040*/  CS2R R8, SRZ ;  /* 0x0000000000087805 */ /* 0x000fe2000001ff00 */
[----:B------:R-:W3:Y:S01]  /*0050*/  S2R R7, SR_CTAID.X ;  /* 0x0000000000077919 */ /* 0x000ee20000002500 */
[----:B------:R-:W-:Y:S01]  /*0060*/  CS2R R12, SRZ ;  /* 0x00000000000c7805 */ /* 0x000fe2000001ff00 */
[----:B------:R-:W-:Y:S01]  /*0070*/  ULDC.64 UR4, c[0x0][0x208] ;  /* 0x0000820000047ab9 */ /* 0x000fe20000000a00 */
[----:B------:R-:W-:-:S02]  /*0080*/  CS2R R14, SRZ ;  /* 0x00000000000e7805 */ /* 0x000fc4000001ff00 */
[----:B------:R-:W-:Y:S01]  /*0090*/  CS2R R16, SRZ ;  /* 0x0000000000107805 */ /* 0x000fe2000001ff00 */
[----:B------:R-:W4:Y:S01]  /*00a0*/  LDC.64 R4, c[0x0][0x218] ;  /* 0x00008600ff047b82 */ /* 0x000f220000000a00 */
[----:B------:R-:W-:Y:S02]  /*00b0*/  CS2R R18, SRZ ;  /* 0x0000000000127805 */ /* 0x000fe4000001ff00 */
[----:B------:R-:W-:Y:S02]  /*00c0*/  CS2R R20, SRZ ;  /* 0x0000000000147805 */ /* 0x000fe4000001ff00 */
[----:B-1----:R-:W-:-:S04]  /*00d0*/  SHF.L.U32 R0, R0, 0x1, RZ ;  /* 0x0000000100007819 */ /* 0x002fc800000006ff */
[----:B------:R-:W-:-:S04]  /*00e0*/  LOP3.LUT R0, R0, 0x3e, RZ, 0xc0, !PT ;  /* 0x0000003e00007812 */ /* 0x000fc800078ec0ff */
[----:B---3--:R-:W-:-:S04]  /*00f0*/  LEA R0, R7, R0, 0x6 ;  /* 0x0000000007007211 */ /* 0x008fc800078e30ff */
[C---:B------:R-:W-:Y:S02]  /*0100*/  ISETP.GE.AND P0, PT, R0.reuse, 0x40, PT ;  /* 0x000000400000780c */ /* 0x040fe40003f06270 */
[----:B------:R-:W-:-:S05]  /*0110*/  SHF.L.U32 R7, R0, 0x2, RZ ;  /* 0x0000000200077819 */ /* 0x000fca00000006ff */
[----:B--2---:R-:W-:-:S04]  /*0120*/  IMAD.WIDE R2, R7, 0x4, R2 ;  /* 0x0000000407027825 */ /* 0x004fc800078e0202 */
[----:B----4-:R-:W-:Y:S01]  /*0130*/  IMAD.WIDE R4, R7, 0x4, R4 ;  /* 0x0000000407047825 */ /* 0x010fe200078e0204 */
[----:B------:R-:W-:Y:S01]  /*0140*/  CS2R R6, SRZ ;  /* 0x0000000000067805 */ /* 0x000fe2000001ff00 */
[----:B------:R-:W2:Y:S04]  /*0150*/  @!P0 LDG.E.EL R10, desc[UR4][R2.64+0x4] ;  /* 0x00000404020a8981 */ /* 0x000ea8000c2e1900 */
[----:B------:R-:W3:Y:S04]  /*0160*/  @!P0 LDG.E.EL R11, desc[UR4][R2.64+0x14] ;  /* 0x00001404020b8981 */ /* 0x000ee8000c2e1900 */
[----:B------:R-:W4:Y:S04]  /*0170*/  @!P0 LDG.E.EL R6, desc[UR4][R2.64] ;  /* 0x0000000402068981 */ /* 0x000f28000c2e1900 */
[----:B------:R-:W5:Y:S04]  /*0180*/  @!P0 LDG.E.EL R7, desc[UR4][R2.64+0x10] ;  /* 0x0000100402078981 */ /* 0x000f68000c2e1900 */
[----:B------:R-:W4:Y:S04]  /*0190*/  @!P0 LDG.E.EL R9, desc[UR4][R4.64] ;  /* 0x0000000404098981 */ /* 0x000f28000c2e1900 */
[----:B------:R-:W5:Y:S04]  /*01a0*/  @!P0 LDG.E.EL R8, desc[UR4][R4.64+0x10] ;  /* 0x0000100404088981 */ /* 0x000f68000c2e1900 */
[----:B------:R-:W2:Y:S04]  /*01b0*/  @!P0 LDG.E.EL R13, desc[UR4][R4.64+0x4] ;  /* 0x00000404040d8981 */ /* 0x000ea8000c2e1900 */
[----:B------:R-:W3:Y:S04]  /*01c0*/  @!P0 LDG.E.EL R12, desc[UR4][R4.64+0x14] ;  /* 0x00001404040c8981 */ /* 0x000ee8000c2e1900 */
[----:B------:R-:W3:Y:S04]  /*01d0*/  @!P0 LDG.E.EL R14, desc[UR4][R2.64+0x8] ;  /* 0x00000804020e8981 */ /* 0x000ee8000c2e1900 */
[----:B------:R-:W3:Y:S04]  /*01e0*/  @!P0 LDG.E.EL R15, desc[UR4][R2.64+0x18] ;  /* 0x00001804020f8981 */ /* 0x000ee8000c2e1900 */
[----:B------:R-:W3:Y:S04]  /*01f0*/  @!P0 LDG.E.EL R17, desc[UR4][R4.64+0x8] ;  /* 0x0000080404118981 */ /* 0x000ee8000c2e1900 */
[----:B------:R-:W3:Y:S04]  /*0200*/  @!P0 LDG.E.EL R16, desc[UR4][R4.64+0x18] ;  /* 0x0000180404108981 */ /* 0x000ee8000c2e1900 */
[----:B------:R-:W3:Y:S04]  /*0210*/  @!P0 LDG.E.EL R18, desc[UR4][R2.64+0xc] ;  /* 0x00000c0402128981 */ /* 0x000ee8000c2e1900 */
[----:B------:R1:W3:Y:S04]  /*0220*/  @!P0 LDG.E.EL R19, desc[UR4][R2.64+0x1c] ;  /* 0x00001c0402138981 */ /* 0x0002e8000c2e1900 */
[----:B------:R-:W3:Y:S04]  /*0230*/  @!P0 LDG.E.EL R21, desc[UR4][R4.64+0xc] ;  /* 0x00000c0404158981 */ /* 0x000ee8000c2e1900 */
[----:B------:R1:W3:Y:S02]  /*0240*/  @!P0 LDG.E.EL R20, desc[UR4][R4.64+0x1c] ;  /* 0x00001c0404148981 */ /* 0x0002e4000c2e1900 */
[----:B-1----:R-:W1:Y:S08]  /*0250*/  LDC.64 R2, c[0x0][0x220] ;  /* 0x00008800ff027b82 */ /* 0x002e700000000a00 */
[----:B0-----:R-:W0:Y:S01]  /*0260*/  LDC.64 R4, c[0x0][0x228] ;  /* 0x00008a00ff047b82 */ /* 0x001e220000000a00 */
[----:B-1----:R-:W-:-:S04]  /*0270*/  IMAD.WIDE R2, R0, 0x4, R2 ;  /* 0x0000000400027825 */ /* 0x002fc800078e0202 */
[----:B0-----:R-:W-:-:S04]  /*0280*/  IMAD.WIDE R4, R0, 0x4, R4 ;  /* 0x0000000400047825 */ /* 0x001fc800078e0204 */
[----:B----4-:R-:W-:Y:S01]  /*0290*/  FADD R9, R9, R6 ;  /* 0x0000000609097221 */ /* 0x010fe20000000000 */
[----:B-----5:R-:W-:Y:S01]  /*02a0*/  FADD R8, R8, R7 ;  /* 0x0000000708087221 */ /* 0x020fe20000000000 */
[----:B--2---:R-:W-:Y:S01]  /*02b0*/  FADD R10, R13, R10 ;  /* 0x0000000a0d0a7221 */ /* 0x004fe20000000000 */
[----:B---3--:R-:W-:-:S03]  /*02c0*/  FADD R11, R12, R11 ;  /* 0x0000000b0c0b7221 */ /* 0x008fc60000000000 */
[----:B------:R-:W-:Y:S01]  /*02d0*/  FADD R6, R9, R10 ;  /* 0x0000000a09067221 */ /* 0x000fe20000000000 */
[----:B------:R-:W-:Y:S01]  /*02e0*/  FADD R7, R8, R11 ;  /* 0x0000000b08077221 */ /* 0x000fe20000000000 */
[----:B------:R-:W-:Y:S01]  /*02f0*/  FADD R17, R17, R14 ;  /* 0x0000000e11117221 */ /* 0x000fe20000000000 */
[----:B------:R-:W-:-:S03]  /*0300*/  FADD R16, R16, R15 ;  /* 0x0000000f10107221 */ /* 0x000fc60000000000 */
[----:B------:R-:W-:Y:S01]  /*0310*/  FADD R6, R6, R17 ;  /* 0x0000001106067221 */ /* 0x000fe20000000000 */
[----:B------:R-:W-:Y:S01]  /*0320*/  FADD R7, R7, R16 ;  /* 0x0000001007077221 */ /* 0x000fe20000000000 */
[----:B------:R-:W-:Y:S01]  /*0330*/  FADD R21, R21, R18 ;  /* 0x0000001215157221 */ /* 0x000fe20000000000 */
[----:B------:R-:W-:-:S03]  /*0340*/  FADD R20, R20, R19 ;  /* 0x0000001314147221 */ /* 0x000fc60000000000 */
[----:B------:R-:W-:Y:S01]  /*0350*/  FADD R6, R21, R6 ;  /* 0x0000000615067221 */ /* 0x000fe20000000000 */
[----:B------:R-:W-:-:S03]  /*0360*/  FADD R7, R20, R7 ;  /* 0x0000000714077221 */ /* 0x000fc60000000000 */
[----:B------:R-:W-:Y:S01]  /*0370*/  FMUL R6, R6, 0.25 ;  /* 0x3e80000006067820 */ /* 0x000fe20000400000 */
[----:B------:R-:W-:-:S03]  /*0380*/  FMUL R7, R7, 0.25 ;  /* 0x3e80000007077820 */ /* 0x000fc60000400000 */
[--C-:B------:R-:W-:Y:S01]  /*0390*/  FADD R10, R10, -R6.reuse ;  /* 0x800000060a0a7221 */ /* 0x100fe20000000000 */
[--C-:B------:R-:W-:Y:S01]  /*03a0*/  FADD R11, R11, -R7.reuse ;  /* 0x800000070b0b7221 */ /* 0x100fe20000000000 */
[--C-:B------:R-:W-:Y:S01]  /*03b0*/  FADD R9, R9, -R6.reuse ;  /* 0x8000000609097221 */ /* 0x100fe20000000000 */
[--C-:B------:R-:W-:Y:S01]  /*03c0*/  FADD R8, R8, -R7.reuse ;  /* 0x8000000708087221 */ /* 0x100fe20000000000 */
[----:B------:R-:W-:Y:S01]  /*03d0*/  FMUL R10, R10, R10 ;  /* 0x0000000a0a0a7220 */ /* 0x000fe20000400000 */
[----:B------:R-:W-:Y:S01]  /*03e0*/  FMUL R11, R11, R11 ;  /* 0x0000000b0b0b7220 */ /* 0x000fe20000400000 */
[----:B------:R-:W-:Y:S01]  /*03f0*/  FADD R17, R17, -R6 ;  /* 0x8000000611117221 */ /* 0x000fe20000000000 */
[----:B------:R-:W-:Y:S01]  /*0400*/  FADD R16, R16, -R7 ;  /* 0x8000000710107221 */ /* 0x000fe20000000000 */
[----:B------:R-:W-:Y:S01]  /*0410*/  FFMA R10, R9, R9, R10 ;  /* 0x00000009090a7223 */ /* 0x000fe2000000000a */
[----:B------:R-:W-:Y:S01]  /*0420*/  FFMA R11, R8, R8, R11 ;  /* 0x00000008080b7223 */ /* 0x000fe2000000000b */
[----:B------:R-:W-:Y:S01]  /*0430*/  FADD R21, R21, -R6 ;  /* 0x8000000615157221 */ /* 0x000fe20000000000 */
[----:B------:R-:W-:Y:S01]  /*0440*/  FADD R20, R20, -R7 ;  /* 0x8000000714147221 */ /* 0x000fe20000000000 */
[----:B------:R-:W-:Y:S01]  /*0450*/  FFMA R10, R17, R17, R10 ;  /* 0x00000011110a7223 */ /* 0x000fe2000000000a */
[----:B------:R-:W-:Y:S01]  /*0460*/  FFMA R11, R16, R16, R11 ;  /* 0x00000010100b7223 */ /* 0x000fe2000000000b */
[----:B------:R0:W-:Y:S02]  /*0470*/  @!P0 STG.E.64 desc[UR4][R2.64], R6 ;  /* 0x0000000602008986 */ /* 0x0001e4000c101b04 */
[----:B------:R-:W-:Y:S01]  /*0480*/  FFMA R10, R21, R21, R10 ;  /* 0x00000015150a7223 */ /* 0x000fe2000000000a */
[----:B------:R-:W-:Y:S01]  /*0490*/  FFMA R11, R20, R20, R11 ;  /* 0x00000014140b7223 */ /* 0x000fe2000000000b */
[----:B0-----:R-:W-:Y:S06]  /*04a0*/  @P0 EXIT ;  /* 0x000000000000094d */ /* 0x001fec0003800000 */
[----:B------:R-:W-:Y:S01]  /*04b0*/  FMUL R10, R10, 0.25 ;  /* 0x3e8000000a0a7820 */ /* 0x000fe20000400000 */
[----:B------:R-:W-:-:S05]  /*04c0*/  FMUL R11, R11, 0.25 ;  /* 0x3e8000000b0b7820 */ /* 0x000fca0000400000 */
[----:B------:R-:W-:Y:S01]  /*04d0*/  STG.E.64 desc[UR4][R4.64], R10 ;  /* 0x0000000a04007986 */ /* 0x000fe2000c101b04 */
[----:B------:R-:W-:Y:S05]  /*04e0*/  EXIT ;  /* 0x000000000000794d */ /* 0x000fea0003800000 */
.L_x_0:
[----:B------:R-:W-:-:S00]  /*04f0*/  BRA `(.L_x_0) ;  /* 0xfffffffc00fc7947 */ /* 0x000fc0000383ffff */
[----:B------:R-:W-:-:S00]  /*0500*/  NOP ;  /* 0x0000000000007918 */ /* 0x000fc00000000000 */
[----:B------:R-:W-:-:S00]  /*0510*/  NOP ;  /* 0x0000000000007918 */ /* 0x000fc00000000000 */
[----:B------:R-:W-:-:S00]  /*0520*/  NOP ;  /* 0x0000000000007918 */ /* 0x000fc00000000000 */
[----:B------:R-:W-:-:S00]  /*0530*/  NOP ;  /* 0x0000000000007918 */ /* 0x000fc00000000000 */
[----:B------:R-:W-:-:S00]  /*0540*/  NOP ;  /* 0x0000000000007918 */ /* 0x000fc00000000000 */
[----:B------:R-:W-:-:S00]  /*0550*/  NOP ;  /* 0x0000000000007918 */ /* 0x000fc00000000000 */
[----:B------:R-:W-:-:S00]  /*0560*/  NOP ;  /* 0x0000000000007918 */ /* 0x000fc00000000000 */
[----:B------:R-:W-:-:S00]  /*0570*/  NOP ;  /* 0x0000000000007918 */ /* 0x000fc00000000000 */
.L_x_1:


//--------------------- .nv.constant0.triton_poi_fused_add_native_layer_norm_7 --------------------------
	.section	.nv.constant0.triton_poi_fused_add_native_layer_norm_7,"a",@progbits
	.sectionflags	@""
	.align	4
.nv.constant0.triton_poi_fused_add_native_layer_norm_7:
	.zero		564
